//
// Generated by NVIDIA NVVM Compiler
//
// Compiler Build ID: CL-36424714
// Cuda compilation tools, release 13.0, V13.0.88
// Based on NVVM 20.0.0
//

.version 9.0
.target sm_100
.address_size 64

	// .globl	_Z12matchPatternPjS_Pii
// _ZZ12matchPatternPjS_PiiE10data_chunk has been demoted
// _ZZ12matchPatternPjS_PiiE8keywords has been demoted

.visible .entry _Z12matchPatternPjS_Pii(
	.param .u64 .ptr .align 1 _Z12matchPatternPjS_Pii_param_0,
	.param .u64 .ptr .align 1 _Z12matchPatternPjS_Pii_param_1,
	.param .u64 .ptr .align 1 _Z12matchPatternPjS_Pii_param_2,
	.param .u32 _Z12matchPatternPjS_Pii_param_3
)
{
	.reg .pred 	%p<8>;
	.reg .b32 	%r<36>;
	.reg .b64 	%rd<13>;
	// demoted variable
	.shared .align 4 .b8 _ZZ12matchPatternPjS_PiiE10data_chunk[512];
	// demoted variable
	.shared .align 4 .b8 _ZZ12matchPatternPjS_PiiE8keywords[128];
	ld.param.u64 	%rd1, [_Z12matchPatternPjS_Pii_param_0];
	ld.param.u64 	%rd2, [_Z12matchPatternPjS_Pii_param_1];
	ld.param.u64 	%rd3, [_Z12matchPatternPjS_Pii_param_2];
	ld.param.u32 	%r5, [_Z12matchPatternPjS_Pii_param_3];
	mov.u32 	%r6, %ctaid.x;
	mov.u32 	%r7, %ntid.x;
	mov.u32 	%r1, %tid.x;
	mad.lo.s32 	%r2, %r6, %r7, %r1;
	setp.ne.s32 	%p1, %r1, 0;
	@%p1 bra 	$L__BB0_2;
	cvta.to.global.u64 	%rd4, %rd2;
	mov.u32 	%r8, %tid.y;
	mul.wide.u32 	%rd5, %r8, 4;
	add.s64 	%rd6, %rd4, %rd5;
	ld.global.u32 	%r9, [%rd6];
	shl.b32 	%r10, %r8, 2;
	mov.u32 	%r11, _ZZ12matchPatternPjS_PiiE8keywords;
	add.s32 	%r12, %r11, %r10;
	st.shared.u32 	[%r12], %r9;
$L__BB0_2:
	bar.sync 	0;
	setp.ge.s32 	%p2, %r2, %r5;
	@%p2 bra 	$L__BB0_6;
	mov.u32 	%r3, %tid.y;
	setp.ne.s32 	%p3, %r3, 0;
	shl.b32 	%r13, %r1, 4;
	mov.u32 	%r14, _ZZ12matchPatternPjS_PiiE10data_chunk;
	add.s32 	%r4, %r14, %r13;
	@%p3 bra 	$L__BB0_5;
	cvta.to.global.u64 	%rd7, %rd1;
	mul.wide.s32 	%rd8, %r2, 4;
	add.s64 	%rd9, %rd7, %rd8;
	ld.global.u32 	%r15, [%rd9];
	ld.global.u32 	%r16, [%rd9+4];
	st.shared.u32 	[%r4], %r15;
	shf.l.wrap.b32 	%r17, %r15, %r16, 24;
	st.shared.u32 	[%r4+4], %r17;
	shf.l.wrap.b32 	%r18, %r15, %r16, 16;
	st.shared.u32 	[%r4+8], %r18;
	shf.l.wrap.b32 	%r19, %r15, %r16, 8;
	st.shared.u32 	[%r4+12], %r19;
$L__BB0_5:
	bar.sync 	0;
	ld.shared.u32 	%r20, [%r4];
	shl.b32 	%r21, %r3, 2;
	mov.u32 	%r22, _ZZ12matchPatternPjS_PiiE8keywords;
	add.s32 	%r23, %r22, %r21;
	ld.shared.u32 	%r24, [%r23];
	setp.eq.s32 	%p4, %r20, %r24;
	selp.u32 	%r25, 1, 0, %p4;
	ld.shared.u32 	%r26, [%r4+4];
	setp.eq.s32 	%p5, %r26, %r24;
	selp.u32 	%r27, 1, 0, %p5;
	add.s32 	%r28, %r27, %r25;
	ld.shared.u32 	%r29, [%r4+8];
	setp.eq.s32 	%p6, %r29, %r24;
	selp.u32 	%r30, 1, 0, %p6;
	add.s32 	%r31, %r28, %r30;
	ld.shared.u32 	%r32, [%r4+12];
	setp.eq.s32 	%p7, %r32, %r24;
	selp.u32 	%r33, 1, 0, %p7;
	add.s32 	%r34, %r31, %r33;
	cvta.to.global.u64 	%rd10, %rd3;
	mul.wide.u32 	%rd11, %r3, 4;
	add.s64 	%rd12, %rd10, %rd11;
	atom.global.add.u32 	%r35, [%rd12], %r34;
$L__BB0_6:
	ret;

}
	// .globl	_Z5basicPjPii
.visible .entry _Z5basicPjPii(
	.param .u64 .ptr .align 1 _Z5basicPjPii_param_0,
	.param .u64 .ptr .align 1 _Z5basicPjPii_param_1,
	.param .u32 _Z5basicPjPii_param_2
)
{
	.reg .pred 	%p<2>;
	.reg .b32 	%r<8>;
	.reg .b64 	%rd<9>;

	ld.param.u64 	%rd1, [_Z5basicPjPii_param_0];
	ld.param.u64 	%rd2, [_Z5basicPjPii_param_1];
	ld.param.u32 	%r3, [_Z5basicPjPii_param_2];
	mov.u32 	%r4, %ctaid.x;
	mov.u32 	%r5, %ntid.x;
	mov.u32 	%r1, %tid.x;
	mad.lo.s32 	%r2, %r4, %r5, %r1;
	setp.ge.s32 	%p1, %r2, %r3;
	@%p1 bra 	$L__BB1_2;
	cvta.to.global.u64 	%rd3, %rd1;
	cvta.to.global.u64 	%rd4, %rd2;
	mul.wide.u32 	%rd5, %r1, 4;
	add.s64 	%rd6, %rd4, %rd5;
	mul.wide.s32 	%rd7, %r2, 4;
	add.s64 	%rd8, %rd3, %rd7;
	ld.global.u32 	%r6, [%rd8];
	atom.global.add.u32 	%r7, [%rd6], %r6;
$L__BB1_2:
	ret;

}


// ===== COMPILED SASS (sm_100) =====

	.target	sm_100

	.elftype	@"ET_EXEC"


//--------------------- .note.nv.tkinfo           --------------------------
	.section	.note.nv.tkinfo,"",@"SHT_NOTE"
	.sectionflags	@"SHF_NOTE_NV_TKINFO"
	.tkinfo
        /*0018*/ 	.word	0x00000002
        /*0030*/ 	.string	""
        /*0030*/ 	.string	"ptxas"
        /*0030*/ 	.string	"Cuda compilation tools, release 13.0, V13.0.88"
        /*0030*/ 	.string	"Build cuda_13.0.r13.0/compiler.36424714_0"
        /*0030*/ 	.string	"-arch sm_100 -m 64 "



//--------------------- .note.nv.cuinfo           --------------------------
	.section	.note.nv.cuinfo,"",@"SHT_NOTE"
	.sectionflags	@"SHF_NOTE_NV_CUINFO"
        /*0018*/ 	.short	0x0002
        /*001a*/ 	.short	0x0064
        /*001c*/ 	.short	0x0082
	.zero		2


//--------------------- .nv.info                  --------------------------
	.section	.nv.info,"",@"SHT_CUDA_INFO"
	.align	4


	//----- nvinfo : EIATTR_REGCOUNT
	.align		4
        /*0000*/ 	.byte	0x04, 0x2f
        /*0002*/ 	.short	(.L_1 - .L_0)
	.align		4
.L_0:
        /*0004*/ 	.word	index@(_Z12matchPatternPjS_Pii)
        /*0008*/ 	.word	0x00000010


	//----- nvinfo : EIATTR_FRAME_SIZE
	.align		4
.L_1:
        /*000c*/ 	.byte	0x04, 0x11
        /*000e*/ 	.short	(.L_3 - .L_2)
	.align		4
.L_2:
        /*0010*/ 	.word	index@(_Z12matchPatternPjS_Pii)
        /*0014*/ 	.word	0x00000000


	//----- nvinfo : EIATTR_REGCOUNT
	.align		4
.L_3:
        /*0018*/ 	.byte	0x04, 0x2f
        /*001a*/ 	.short	(.L_5 - .L_4)
	.align		4
.L_4:
        /*001c*/ 	.word	index@(_Z5basicPjPii)
        /*0020*/ 	.word	0x00000008


	//----- nvinfo : EIATTR_FRAME_SIZE
	.align		4
.L_5:
        /*0024*/ 	.byte	0x04, 0x11
        /*0026*/ 	.short	(.L_7 - .L_6)
	.align		4
.L_6:
        /*0028*/ 	.word	index@(_Z5basicPjPii)
        /*002c*/ 	.word	0x00000000


	//----- nvinfo : EIATTR_MIN_STACK_SIZE
	.align		4
.L_7:
        /*0030*/ 	.byte	0x04, 0x12
        /*0032*/ 	.short	(.L_9 - .L_8)
	.align		4
.L_8:
        /*0034*/ 	.word	index@(_Z5basicPjPii)
        /*0038*/ 	.word	0x00000000


	//----- nvinfo : EIATTR_MIN_STACK_SIZE
	.align		4
.L_9:
        /*003c*/ 	.byte	0x04, 0x12
        /*003e*/ 	.short	(.L_11 - .L_10)
	.align		4
.L_10:
        /*0040*/ 	.word	index@(_Z12matchPatternPjS_Pii)
        /*0044*/ 	.word	0x00000000
.L_11:


//--------------------- .nv.compat                --------------------------
	.section	.nv.compat,"",@"SHT_CUDA_COMPAT_INFO"
	.align	4
        /*0000*/ 	.byte	0x02, 0x09, 0x00, 0x00, 0x02, 0x02, 0x01, 0x00, 0x02, 0x05, 0x05, 0x00, 0x03, 0x07, 0x01, 0x01
        /*0010*/ 	.byte	0x02, 0x03, 0x00, 0x00, 0x02, 0x06, 0x01, 0x00, 0x04, 0x0b, 0x08, 0x00, 0x09, 0x00, 0x00, 0x00
        /*0020*/ 	.byte	0x00, 0x00, 0x00, 0x00


//--------------------- .nv.info._Z5basicPjPii    --------------------------
	.section	.nv.info._Z5basicPjPii,"",@"SHT_CUDA_INFO"
	.sectionflags	@""
	.align	4


	//----- nvinfo : EIATTR_CUDA_API_VERSION
	.align		4
        /*0000*/ 	.byte	0x04, 0x37
        /*0002*/ 	.short	(.L_13 - .L_12)
.L_12:
        /*0004*/ 	.word	0x00000082


	//----- nvinfo : EIATTR_KPARAM_INFO
	.align		4
.L_13:
        /*0008*/ 	.byte	0x04, 0x17
        /*000a*/ 	.short	(.L_15 - .L_14)
.L_14:
        /*000c*/ 	.word	0x00000000
        /*0010*/ 	.short	0x0002
        /*0012*/ 	.short	0x0010
        /*0014*/ 	.byte	0x00, 0xf0, 0x11, 0x00


	//----- nvinfo : EIATTR_KPARAM_INFO
	.align		4
.L_15:
        /*0018*/ 	.byte	0x04, 0x17
        /*001a*/ 	.short	(.L_17 - .L_16)
.L_16:
        /*001c*/ 	.word	0x00000000
        /*0020*/ 	.short	0x0001
        /*0022*/ 	.short	0x0008
        /*0024*/ 	.byte	0x00, 0xf5, 0x21, 0x00


	//----- nvinfo : EIATTR_KPARAM_INFO
	.align		4
.L_17:
        /*0028*/ 	.byte	0x04, 0x17
        /*002a*/ 	.short	(.L_19 - .L_18)
.L_18:
        /*002c*/ 	.word	0x00000000
        /*0030*/ 	.short	0x0000
        /*0032*/ 	.short	0x0000
        /*0034*/ 	.byte	0x00, 0xf5, 0x21, 0x00


	//----- nvinfo : EIATTR_SPARSE_MMA_MASK
	.align		4
.L_19:
        /*0038*/ 	.byte	0x03, 0x50
        /*003a*/ 	.short	0x0000


	//----- nvinfo : EIATTR_MAXREG_COUNT
	.align		4
        /*003c*/ 	.byte	0x03, 0x1b
        /*003e*/ 	.short	0x00ff


	//----- nvinfo : EIATTR_MERCURY_ISA_VERSION
	.align		4
        /*0040*/ 	.byte	0x03, 0x5f
        /*0042*/ 	.short	0x0101


	//----- nvinfo : EIATTR_VRC_CTA_INIT_COUNT
	.align		4
        /*0044*/ 	.byte	0x02, 0x4a
	.zero		1
	.zero		1


	//----- nvinfo : EIATTR_EXIT_INSTR_OFFSETS
	.align		4
        /*0048*/ 	.byte	0x04, 0x1c
        /*004a*/ 	.short	(.L_21 - .L_20)


	//   ....[0]....
.L_20:
        /*004c*/ 	.word	0x00000070


	//   ....[1]....
        /*0050*/ 	.word	0x000000f0


	//----- nvinfo : EIATTR_CBANK_PARAM_SIZE
	.align		4
.L_21:
        /*0054*/ 	.byte	0x03, 0x19
        /*0056*/ 	.short	0x0014


	//----- nvinfo : EIATTR_PARAM_CBANK
	.align		4
        /*0058*/ 	.byte	0x04, 0x0a
        /*005a*/ 	.short	(.L_23 - .L_22)
	.align		4
.L_22:
        /*005c*/ 	.word	index@(.nv.constant0._Z5basicPjPii)
        /*0060*/ 	.short	0x0380
        /*0062*/ 	.short	0x0014


	//----- nvinfo : EIATTR_SW_WAR
	.align		4
.L_23:
        /*0064*/ 	.byte	0x04, 0x36
        /*0066*/ 	.short	(.L_25 - .L_24)
.L_24:
        /*0068*/ 	.word	0x00000008
.L_25:


//--------------------- .nv.info._Z12matchPatternPjS_Pii --------------------------
	.section	.nv.info._Z12matchPatternPjS_Pii,"",@"SHT_CUDA_INFO"
	.sectionflags	@""
	.align	4


	//----- nvinfo : EIATTR_CUDA_API_VERSION
	.align		4
        /*0000*/ 	.byte	0x04, 0x37
        /*0002*/ 	.short	(.L_27 - .L_26)
.L_26:
        /*0004*/ 	.word	0x00000082


	//----- nvinfo : EIATTR_KPARAM_INFO
	.align		4
.L_27:
        /*0008*/ 	.byte	0x04, 0x17
        /*000a*/ 	.short	(.L_29 - .L_28)
.L_28:
        /*000c*/ 	.word	0x00000000
        /*0010*/ 	.short	0x0003
        /*0012*/ 	.short	0x0018
        /*0014*/ 	.byte	0x00, 0xf0, 0x11, 0x00


	//----- nvinfo : EIATTR_KPARAM_INFO
	.align		4
.L_29:
        /*0018*/ 	.byte	0x04, 0x17
        /*001a*/ 	.short	(.L_31 - .L_30)
.L_30:
        /*001c*/ 	.word	0x00000000
        /*0020*/ 	.short	0x0002
        /*0022*/ 	.short	0x0010
        /*0024*/ 	.byte	0x00, 0xf5, 0x21, 0x00


	//----- nvinfo : EIATTR_KPARAM_INFO
	.align		4
.L_31:
        /*0028*/ 	.byte	0x04, 0x17
        /*002a*/ 	.short	(.L_33 - .L_32)
.L_32:
        /*002c*/ 	.word	0x00000000
        /*0030*/ 	.short	0x0001
        /*0032*/ 	.short	0x0008
        /*0034*/ 	.byte	0x00, 0xf5, 0x21, 0x00


	//----- nvinfo : EIATTR_KPARAM_INFO
	.align		4
.L_33:
        /*0038*/ 	.byte	0x04, 0x17
        /*003a*/ 	.short	(.L_35 - .L_34)
.L_34:
        /*003c*/ 	.word	0x00000000
        /*0040*/ 	.short	0x0000
        /*0042*/ 	.short	0x0000
        /*0044*/ 	.byte	0x00, 0xf5, 0x21, 0x00


	//----- nvinfo : EIATTR_SPARSE_MMA_MASK
	.align		4
.L_35:
        /*0048*/ 	.byte	0x03, 0x50
        /*004a*/ 	.short	0x0000


	//----- nvinfo : EIATTR_MAXREG_COUNT
	.align		4
        /*004c*/ 	.byte	0x03, 0x1b
        /*004e*/ 	.short	0x00ff


	//----- nvinfo : EIATTR_NUM_BARRIERS
	.align		4
        /*0050*/ 	.byte	0x02, 0x4c
        /*0052*/ 	.byte	0x01
	.zero		1


	//----- nvinfo : EIATTR_MERCURY_ISA_VERSION
	.align		4
        /*0054*/ 	.byte	0x03, 0x5f
        /*0056*/ 	.short	0x0101


	//----- nvinfo : EIATTR_VRC_CTA_INIT_COUNT
	.align		4
        /*0058*/ 	.byte	0x02, 0x4a
	.zero		1
	.zero		1


	//----- nvinfo : EIATTR_EXIT_INSTR_OFFSETS
	.align		4
        /*005c*/ 	.byte	0x04, 0x1c
        /*005e*/ 	.short	(.L_37 - .L_36)


	//   ....[0]....
.L_36:
        /*0060*/ 	.word	0x00000140


	//   ....[1]....
        /*0064*/ 	.word	0x00000380


	//----- nvinfo : EIATTR_CBANK_PARAM_SIZE
	.align		4
.L_37:
        /*0068*/ 	.byte	0x03, 0x19
        /*006a*/ 	.short	0x001c


	//----- nvinfo : EIATTR_PARAM_CBANK
	.align		4
        /*006c*/ 	.byte	0x04, 0x0a
        /*006e*/ 	.short	(.L_39 - .L_38)
	.align		4
.L_38:
        /*0070*/ 	.word	index@(.nv.constant0._Z12matchPatternPjS_Pii)
        /*0074*/ 	.short	0x0380
        /*0076*/ 	.short	0x001c


	//----- nvinfo : EIATTR_SW_WAR
	.align		4
.L_39:
        /*0078*/ 	.byte	0x04, 0x36
        /*007a*/ 	.short	(.L_41 - .L_40)
.L_40:
        /*007c*/ 	.word	0x00000008
.L_41:


//--------------------- .nv.callgraph             --------------------------
	.section	.nv.callgraph,"",@"SHT_CUDA_CALLGRAPH"
	.align	4
	.sectionentsize	8
	.align		4
        /*0000*/ 	.word	0x00000000
	.align		4
        /*0004*/ 	.word	0xffffffff
	.align		4
        /*0008*/ 	.word	0x00000000
	.align		4
        /*000c*/ 	.word	0xfffffffe
	.align		4
        /*0010*/ 	.word	0x00000000
	.align		4
        /*0014*/ 	.word	0xfffffffd
	.align		4
        /*0018*/ 	.word	0x00000000
	.align		4
        /*001c*/ 	.word	0xfffffffc


//--------------------- .text._Z5basicPjPii       --------------------------
	.section	.text._Z5basicPjPii,"ax",@progbits
	.align	128
        .global         _Z5basicPjPii
        .type           _Z5basicPjPii,@function
        .size           _Z5basicPjPii,(.L_x_2 - _Z5basicPjPii)
        .other          _Z5basicPjPii,@"STO_CUDA_ENTRY STV_DEFAULT"
_Z5basicPjPii:
.text._Z5basicPjPii:
[----:B------:R-:W-:Y:S01]  /*0000*/  LDC R1, c[0x0][0x37c] ;  /* 0x0000df00ff017b82 */ /* 0x000fe20000000800 */
[----:B------:R-:W0:Y:S07]  /*0010*/  S2R R0, SR_TID.X ;  /* 0x0000000000007919 */ /* 0x000e2e0000002100 */
[----:B------:R-:W0:Y:S01]  /*0020*/  S2UR UR4, SR_CTAID.X ;  /* 0x00000000000479c3 */ /* 0x000e220000002500 */
[----:B------:R-:W1:Y:S07]  /*0030*/  LDCU UR5, c[0x0][0x390] ;  /* 0x00007200ff0577ac */ /* 0x000e6e0008000800 */
[----:B------:R-:W0:Y:S02]  /*0040*/  LDC R3, c[0x0][0x360] ;  /* 0x0000d800ff037b82 */ /* 0x000e240000000800 */
[----:B0-----:R-:W-:-:S05]  /*0050*/  IMAD R3, R3, UR4, R0 ;  /* 0x0000000403037c24 */ /* 0x001fca000f8e0200 */
[----:B-1----:R-:W-:-:S13]  /*0060*/  ISETP.GE.AND P0, PT, R3, UR5, PT ;  /* 0x0000000503007c0c */ /* 0x002fda000bf06270 */
[----:B------:R-:W-:Y:S05]  /*0070*/  @P0 EXIT ;  /* 0x000000000000094d */ /* 0x000fea0003800000 */
[----:B------:R-:W0:Y:S01]  /*0080*/  LDC.64 R4, c[0x0][0x380] ;  /* 0x0000e000ff047b82 */ /* 0x000e220000000a00 */
[----:B------:R-:W1:Y:S01]  /*0090*/  LDCU.64 UR4, c[0x0][0x358] ;  /* 0x00006b00ff0477ac */ /* 0x000e620008000a00 */
[----:B0-----:R-:W-:-:S06]  /*00a0*/  IMAD.WIDE R4, R3, 0x4, R4 ;  /* 0x0000000403047825 */ /* 0x001fcc00078e0204 */
[----:B------:R-:W0:Y:S01]  /*00b0*/  LDC.64 R2, c[0x0][0x388] ;  /* 0x0000e200ff027b82 */ /* 0x000e220000000a00 */
[----:B-1----:R-:W2:Y:S01]  /*00c0*/  LDG.E R5, desc[UR4][R4.64] ;  /* 0x0000000404057981 */ /* 0x002ea2000c1e1900 */
[----:B0-----:R-:W-:-:S05]  /*00d0*/  IMAD.WIDE.U32 R2, R0, 0x4, R2 ;  /* 0x0000000400027825 */ /* 0x001fca00078e0002 */
[----:B--2---:R-:W-:Y:S01]  /*00e0*/  REDG.E.ADD.STRONG.GPU desc[UR4][R2.64], R5 ;  /* 0x000000050200798e */ /* 0x004fe2000c12e104 */
[----:B------:R-:W-:Y:S05]  /*00f0*/  EXIT ;  /* 0x000000000000794d */ /* 0x000fea0003800000 */
.L_x_0:
[----:B------:R-:W-:-:S00]  /*0100*/  BRA `(.L_x_0) ;  /* 0xfffffffc00fc7947 */ /* 0x000fc0000383ffff */
[----:B------:R-:W-:-:S00]  /*0110*/  NOP ;  /* 0x0000000000007918 */ /* 0x000fc00000000000 */
        /* <DEDUP_REMOVED lines=14> */
.L_x_2:


//--------------------- .text._Z12matchPatternPjS_Pii --------------------------
	.section	.text._Z12matchPatternPjS_Pii,"ax",@progbits
	.align	128
        .global         _Z12matchPatternPjS_Pii
        .type           _Z12matchPatternPjS_Pii,@function
        .size           _Z12matchPatternPjS_Pii,(.L_x_3 - _Z12matchPatternPjS_Pii)
        .other          _Z12matchPatternPjS_Pii,@"STO_CUDA_ENTRY STV_DEFAULT"
_Z12matchPatternPjS_Pii:
.text._Z12matchPatternPjS_Pii:
[----:B------:R-:W-:Y:S01]  /*0000*/  LDC R1, c[0x0][0x37c] ;  /* 0x0000df00ff017b82 */ /* 0x000fe20000000800 */
[----:B------:R-:W0:Y:S01]  /*0010*/  S2R R4, SR_TID.X ;  /* 0x0000000000047919 */ /* 0x000e220000002100 */
[----:B------:R-:W1:Y:S06]  /*0020*/  LDCU.64 UR8, c[0x0][0x358] ;  /* 0x00006b00ff0877ac */ /* 0x000e6c0008000a00 */
[----:B------:R-:W2:Y:S01]  /*0030*/  S2UR UR4, SR_CTAID.X ;  /* 0x00000000000479c3 */ /* 0x000ea20000002500 */
[----:B------:R-:W3:Y:S01]  /*0040*/  LDCU UR5, c[0x0][0x398] ;  /* 0x00007300ff0577ac */ /* 0x000ee20008000800 */
[----:B0-----:R-:W-:-:S13]  /*0050*/  ISETP.NE.AND P0, PT, R4, RZ, PT ;  /* 0x000000ff0400720c */ /* 0x001fda0003f05270 */
[----:B------:R-:W0:Y:S01]  /*0060*/  @!P0 S2R R9, SR_TID.Y ;  /* 0x0000000000098919 */ /* 0x000e220000002200 */
[----:B------:R-:W0:Y:S02]  /*0070*/  @!P0 LDC.64 R2, c[0x0][0x388] ;  /* 0x0000e200ff028b82 */ /* 0x000e240000000a00 */
[----:B0-----:R-:W-:-:S06]  /*0080*/  @!P0 IMAD.WIDE.U32 R2, R9, 0x4, R2 ;  /* 0x0000000409028825 */ /* 0x001fcc00078e0002 */
[----:B-1----:R-:W4:Y:S01]  /*0090*/  @!P0 LDG.E R2, desc[UR8][R2.64] ;  /* 0x0000000802028981 */ /* 0x002f22000c1e1900 */
[----:B------:R-:W-:Y:S01]  /*00a0*/  @!P0 MOV R0, 0x400 ;  /* 0x0000040000008802 */ /* 0x000fe20000000f00 */
[----:B------:R-:W2:Y:S01]  /*00b0*/  LDC R5, c[0x0][0x360] ;  /* 0x0000d800ff057b82 */ /* 0x000ea20000000800 */
[----:B------:R-:W0:Y:S03]  /*00c0*/  @!P0 S2R R7, SR_CgaCtaId ;  /* 0x0000000000078919 */ /* 0x000e260000008800 */
[----:B------:R-:W-:Y:S02]  /*00d0*/  @!P0 VIADD R0, R0, 0x200 ;  /* 0x0000020000008836 */ /* 0x000fe40000000000 */
[----:B--2---:R-:W-:-:S05]  /*00e0*/  IMAD R5, R5, UR4, R4 ;  /* 0x0000000405057c24 */ /* 0x004fca000f8e0204 */
[----:B---3--:R-:W-:Y:S02]  /*00f0*/  ISETP.GE.AND P1, PT, R5, UR5, PT ;  /* 0x0000000505007c0c */ /* 0x008fe4000bf26270 */
[----:B0-----:R-:W-:-:S05]  /*0100*/  @!P0 LEA R0, R7, R0, 0x18 ;  /* 0x0000000007008211 */ /* 0x001fca00078ec0ff */
[----:B------:R-:W-:-:S05]  /*0110*/  @!P0 IMAD R7, R9, 0x4, R0 ;  /* 0x0000000409078824 */ /* 0x000fca00078e0200 */
[----:B----4-:R0:W-:Y:S01]  /*0120*/  @!P0 STS [R7], R2 ;  /* 0x0000000207008388 */ /* 0x0101e20000000800 */
[----:B------:R-:W-:Y:S06]  /*0130*/  BAR.SYNC.DEFER_BLOCKING 0x0 ;  /* 0x0000000000007b1d */ /* 0x000fec0000010000 */
[----:B------:R-:W-:Y:S05]  /*0140*/  @P1 EXIT ;  /* 0x000000000000194d */ /* 0x000fea0003800000 */
[----:B------:R-:W1:Y:S02]  /*0150*/  S2R R13, SR_TID.Y ;  /* 0x00000000000d7919 */ /* 0x000e640000002200 */
[----:B-1----:R-:W-:-:S13]  /*0160*/  ISETP.NE.AND P0, PT, R13, RZ, PT ;  /* 0x000000ff0d00720c */ /* 0x002fda0003f05270 */
[----:B0-----:R-:W0:Y:S02]  /*0170*/  @!P0 LDC.64 R2, c[0x0][0x380] ;  /* 0x0000e000ff028b82 */ /* 0x001e240000000a00 */
[----:B0-----:R-:W-:-:S05]  /*0180*/  @!P0 IMAD.WIDE R2, R5, 0x4, R2 ;  /* 0x0000000405028825 */ /* 0x001fca00078e0202 */
[----:B------:R-:W2:Y:S04]  /*0190*/  @!P0 LDG.E R11, desc[UR8][R2.64+0x4] ;  /* 0x00000408020b8981 */ /* 0x000ea8000c1e1900 */
[----:B------:R0:W2:Y:S01]  /*01a0*/  @!P0 LDG.E R8, desc[UR8][R2.64] ;  /* 0x0000000802088981 */ /* 0x0000a2000c1e1900 */
[----:B------:R-:W1:Y:S01]  /*01b0*/  S2UR UR5, SR_CgaCtaId ;  /* 0x00000000000579c3 */ /* 0x000e620000008800 */
[----:B------:R-:W-:-:S07]  /*01c0*/  UMOV UR4, 0x400 ;  /* 0x0000040000047882 */ /* 0x000fce0000000000 */
[----:B0-----:R-:W0:Y:S01]  /*01d0*/  LDC.64 R2, c[0x0][0x390] ;  /* 0x0000e400ff027b82 */ /* 0x001e220000000a00 */
[----:B-1----:R-:W-:Y:S02]  /*01e0*/  ULEA UR6, UR5, UR4, 0x18 ;  /* 0x0000000405067291 */ /* 0x002fe4000f8ec0ff */
[----:B------:R-:W-:-:S04]  /*01f0*/  UIADD3 UR4, UPT, UPT, UR4, 0x200, URZ ;  /* 0x0000020004047890 */ /* 0x000fc8000fffe0ff */
[----:B------:R-:W-:Y:S01]  /*0200*/  LEA R0, R4, UR6, 0x4 ;  /* 0x0000000604007c11 */ /* 0x000fe2000f8e20ff */
[----:B------:R-:W-:Y:S01]  /*0210*/  ULEA UR4, UR5, UR4, 0x18 ;  /* 0x0000000405047291 */ /* 0x000fe2000f8ec0ff */
[----:B0-----:R-:W-:-:S05]  /*0220*/  IMAD.WIDE.U32 R2, R13, 0x4, R2 ;  /* 0x000000040d027825 */ /* 0x001fca00078e0002 */
[----:B------:R-:W-:Y:S02]  /*0230*/  LEA R12, R13, UR4, 0x2 ;  /* 0x000000040d0c7c11 */ /* 0x000fe4000f8e10ff */
[C-C-:B--2---:R-:W-:Y:S02]  /*0240*/  @!P0 SHF.L.W.U32.HI R9, R8.reuse, 0x18, R11.reuse ;  /* 0x0000001808098819 */ /* 0x144fe40000010e0b */
[C-C-:B------:R-:W-:Y:S02]  /*0250*/  @!P0 SHF.L.W.U32.HI R10, R8.reuse, 0x10, R11.reuse ;  /* 0x00000010080a8819 */ /* 0x140fe40000010e0b */
[----:B------:R-:W-:-:S05]  /*0260*/  @!P0 SHF.L.W.U32.HI R11, R8, 0x8, R11 ;  /* 0x00000008080b8819 */ /* 0x000fca0000010e0b */
[----:B------:R-:W-:Y:S01]  /*0270*/  @!P0 STS.128 [R0], R8 ;  /* 0x0000000800008388 */ /* 0x000fe20000000c00 */
[----:B------:R-:W-:Y:S06]  /*0280*/  BAR.SYNC.DEFER_BLOCKING 0x0 ;  /* 0x0000000000007b1d */ /* 0x000fec0000010000 */
[----:B------:R-:W-:Y:S04]  /*0290*/  LDS R12, [R12] ;  /* 0x000000000c0c7984 */ /* 0x000fe80000000800 */
[----:B------:R-:W0:Y:S02]  /*02a0*/  LDS.128 R4, [R0] ;  /* 0x0000000000047984 */ /* 0x000e240000000c00 */
[----:B0-----:R-:W-:-:S02]  /*02b0*/  ISETP.NE.AND P1, PT, R4, R12, PT ;  /* 0x0000000c0400720c */ /* 0x001fc40003f25270 */
[----:B------:R-:W-:Y:S01]  /*02c0*/  ISETP.NE.AND P0, PT, R5, R12, PT ;  /* 0x0000000c0500720c */ /* 0x000fe20003f05270 */
[----:B------:R-:W-:Y:S01]  /*02d0*/  IMAD.MOV.U32 R5, RZ, RZ, 0x2 ;  /* 0x00000002ff057424 */ /* 0x000fe200078e00ff */
[----:B------:R-:W-:-:S09]  /*02e0*/  SEL R4, RZ, 0x1, P1 ;  /* 0x00000001ff047807 */ /* 0x000fd20000800000 */
[----:B------:R-:W-:Y:S01]  /*02f0*/  @P1 IMAD.MOV R5, RZ, RZ, 0x1 ;  /* 0x00000001ff051424 */ /* 0x000fe200078e02ff */
[-C--:B------:R-:W-:Y:S01]  /*0300*/  ISETP.NE.AND P1, PT, R6, R12.reuse, PT ;  /* 0x0000000c0600720c */ /* 0x080fe20003f25270 */
[----:B------:R-:W-:Y:S01]  /*0310*/  @P0 IMAD.MOV R5, RZ, RZ, R4 ;  /* 0x000000ffff050224 */ /* 0x000fe200078e0204 */
[----:B------:R-:W-:-:S03]  /*0320*/  ISETP.NE.AND P0, PT, R7, R12, PT ;  /* 0x0000000c0700720c */ /* 0x000fc60003f05270 */
[----:B------:R-:W-:-:S08]  /*0330*/  VIADD R0, R5, 0x1 ;  /* 0x0000000105007836 */ /* 0x000fd00000000000 */
[----:B------:R-:W-:-:S04]  /*0340*/  @P1 IMAD.MOV R0, RZ, RZ, R5 ;  /* 0x000000ffff001224 */ /* 0x000fc800078e0205 */
[----:B------:R-:W-:Y:S02]  /*0350*/  VIADD R5, R0, 0x1 ;  /* 0x0000000100057836 */ /* 0x000fe40000000000 */
[----:B------:R-:W-:-:S05]  /*0360*/  @P0 IMAD.MOV R5, RZ, RZ, R0 ;  /* 0x000000ffff050224 */ /* 0x000fca00078e0200 */
[----:B------:R-:W-:Y:S01]  /*0370*/  REDG.E.ADD.STRONG.GPU desc[UR8][R2.64], R5 ;  /* 0x000000050200798e */ /* 0x000fe2000c12e108 */
[----:B------:R-:W-:Y:S05]  /*0380*/  EXIT ;  /* 0x000000000000794d */ /* 0x000fea0003800000 */
.L_x_1:
        /* <DEDUP_REMOVED lines=15> */
.L_x_3:


//--------------------- .nv.shared.reserved.0     --------------------------
	.section	.nv.shared.reserved.0,"aw",@nobits
	.weak		__nv_reservedSMEM_offset_0_alias
	.size		__nv_reservedSMEM_offset_0_alias, 0, 64
	.other		__nv_reservedSMEM_offset_0_alias,@"STO_CUDA_RESERVED_SHARED STV_DEFAULT"
__nv_reservedSMEM_offset_0_alias:
	.zero		0
	.zero		64


//--------------------- .nv.shared._Z12matchPatternPjS_Pii --------------------------
	.section	.nv.shared._Z12matchPatternPjS_Pii,"aw",@nobits
	.sectionflags	@""
	.align	4
.nv.shared._Z12matchPatternPjS_Pii:
	.zero		1664


//--------------------- .nv.constant0._Z5basicPjPii --------------------------
	.section	.nv.constant0._Z5basicPjPii,"a",@progbits
	.sectionflags	@""
	.align	4
.nv.constant0._Z5basicPjPii:
	.zero		916


//--------------------- .nv.constant0._Z12matchPatternPjS_Pii --------------------------
	.section	.nv.constant0._Z12matchPatternPjS_Pii,"a",@progbits
	.sectionflags	@""
	.align	4
.nv.constant0._Z12matchPatternPjS_Pii:
	.zero		924


//--------------------- SYMBOLS --------------------------

	.type		.nv.reservedSmem.offset0,@object
	.size		.nv.reservedSmem.offset0,0x4
	.type		.nv.reservedSmem.cap,@object
	.size		.nv.reservedSmem.cap,0x4
